//
// Generated by NVIDIA NVVM Compiler
//
// Compiler Build ID: CL-36424714
// Cuda compilation tools, release 13.0, V13.0.88
// Based on NVVM 20.0.0
//

.version 9.0
.target sm_100
.address_size 64

	// .globl	_Z15local_histogramPiS_ii
.extern .shared .align 16 .b8 sdata[];

.visible .entry _Z15local_histogramPiS_ii(
	.param .u64 .ptr .align 1 _Z15local_histogramPiS_ii_param_0,
	.param .u64 .ptr .align 1 _Z15local_histogramPiS_ii_param_1,
	.param .u32 _Z15local_histogramPiS_ii_param_2,
	.param .u32 _Z15local_histogramPiS_ii_param_3
)
{
	.reg .pred 	%p<10>;
	.reg .b32 	%r<101>;
	.reg .b64 	%rd<57>;

	ld.param.u64 	%rd6, [_Z15local_histogramPiS_ii_param_0];
	ld.param.u64 	%rd7, [_Z15local_histogramPiS_ii_param_1];
	ld.param.u32 	%r14, [_Z15local_histogramPiS_ii_param_2];
	ld.param.u32 	%r15, [_Z15local_histogramPiS_ii_param_3];
	cvta.to.global.u64 	%rd1, %rd6;
	cvta.to.global.u64 	%rd2, %rd7;
	setp.lt.s32 	%p1, %r14, 1;
	@%p1 bra 	$L__BB0_12;
	mov.u32 	%r17, %tid.x;
	mul.lo.s32 	%r1, %r14, %r17;
	mul.lo.s32 	%r2, %r15, %r17;
	and.b32  	%r3, %r14, 7;
	setp.lt.u32 	%p2, %r14, 8;
	mov.b32 	%r99, 0;
	@%p2 bra 	$L__BB0_4;
	and.b32  	%r99, %r14, 2147483640;
	neg.s32 	%r97, %r99;
	mul.wide.u32 	%rd8, %r1, 4;
	add.s64 	%rd9, %rd8, %rd2;
	add.s64 	%rd56, %rd9, 16;
$L__BB0_3:
	.pragma "nounroll";
	ld.global.u32 	%r18, [%rd56+-16];
	rem.s32 	%r19, %r18, %r15;
	add.s32 	%r20, %r19, %r2;
	mul.wide.s32 	%rd10, %r20, 4;
	add.s64 	%rd11, %rd1, %rd10;
	ld.global.u32 	%r21, [%rd11];
	add.s32 	%r22, %r21, 1;
	st.global.u32 	[%rd11], %r22;
	ld.global.u32 	%r23, [%rd56+-12];
	rem.s32 	%r24, %r23, %r15;
	add.s32 	%r25, %r24, %r2;
	mul.wide.s32 	%rd12, %r25, 4;
	add.s64 	%rd13, %rd1, %rd12;
	ld.global.u32 	%r26, [%rd13];
	add.s32 	%r27, %r26, 1;
	st.global.u32 	[%rd13], %r27;
	ld.global.u32 	%r28, [%rd56+-8];
	rem.s32 	%r29, %r28, %r15;
	add.s32 	%r30, %r29, %r2;
	mul.wide.s32 	%rd14, %r30, 4;
	add.s64 	%rd15, %rd1, %rd14;
	ld.global.u32 	%r31, [%rd15];
	add.s32 	%r32, %r31, 1;
	st.global.u32 	[%rd15], %r32;
	ld.global.u32 	%r33, [%rd56+-4];
	rem.s32 	%r34, %r33, %r15;
	add.s32 	%r35, %r34, %r2;
	mul.wide.s32 	%rd16, %r35, 4;
	add.s64 	%rd17, %rd1, %rd16;
	ld.global.u32 	%r36, [%rd17];
	add.s32 	%r37, %r36, 1;
	st.global.u32 	[%rd17], %r37;
	ld.global.u32 	%r38, [%rd56];
	rem.s32 	%r39, %r38, %r15;
	add.s32 	%r40, %r39, %r2;
	mul.wide.s32 	%rd18, %r40, 4;
	add.s64 	%rd19, %rd1, %rd18;
	ld.global.u32 	%r41, [%rd19];
	add.s32 	%r42, %r41, 1;
	st.global.u32 	[%rd19], %r42;
	ld.global.u32 	%r43, [%rd56+4];
	rem.s32 	%r44, %r43, %r15;
	add.s32 	%r45, %r44, %r2;
	mul.wide.s32 	%rd20, %r45, 4;
	add.s64 	%rd21, %rd1, %rd20;
	ld.global.u32 	%r46, [%rd21];
	add.s32 	%r47, %r46, 1;
	st.global.u32 	[%rd21], %r47;
	ld.global.u32 	%r48, [%rd56+8];
	rem.s32 	%r49, %r48, %r15;
	add.s32 	%r50, %r49, %r2;
	mul.wide.s32 	%rd22, %r50, 4;
	add.s64 	%rd23, %rd1, %rd22;
	ld.global.u32 	%r51, [%rd23];
	add.s32 	%r52, %r51, 1;
	st.global.u32 	[%rd23], %r52;
	ld.global.u32 	%r53, [%rd56+12];
	rem.s32 	%r54, %r53, %r15;
	add.s32 	%r55, %r54, %r2;
	mul.wide.s32 	%rd24, %r55, 4;
	add.s64 	%rd25, %rd1, %rd24;
	ld.global.u32 	%r56, [%rd25];
	add.s32 	%r57, %r56, 1;
	st.global.u32 	[%rd25], %r57;
	add.s32 	%r97, %r97, 8;
	add.s64 	%rd56, %rd56, 32;
	setp.ne.s32 	%p3, %r97, 0;
	@%p3 bra 	$L__BB0_3;
$L__BB0_4:
	setp.eq.s32 	%p4, %r3, 0;
	@%p4 bra 	$L__BB0_12;
	and.b32  	%r9, %r14, 3;
	setp.lt.u32 	%p5, %r3, 4;
	@%p5 bra 	$L__BB0_7;
	add.s32 	%r58, %r99, %r1;
	mul.wide.u32 	%rd26, %r58, 4;
	add.s64 	%rd27, %rd2, %rd26;
	ld.global.u32 	%r59, [%rd27];
	rem.s32 	%r60, %r59, %r15;
	add.s32 	%r61, %r60, %r2;
	mul.wide.s32 	%rd28, %r61, 4;
	add.s64 	%rd29, %rd1, %rd28;
	ld.global.u32 	%r62, [%rd29];
	add.s32 	%r63, %r62, 1;
	st.global.u32 	[%rd29], %r63;
	cvt.u64.u32 	%rd30, %r1;
	cvt.u64.u32 	%rd31, %r99;
	add.s64 	%rd32, %rd31, %rd30;
	shl.b64 	%rd33, %rd32, 2;
	add.s64 	%rd34, %rd2, %rd33;
	ld.global.u32 	%r64, [%rd34+4];
	rem.s32 	%r65, %r64, %r15;
	add.s32 	%r66, %r65, %r2;
	mul.wide.s32 	%rd35, %r66, 4;
	add.s64 	%rd36, %rd1, %rd35;
	ld.global.u32 	%r67, [%rd36];
	add.s32 	%r68, %r67, 1;
	st.global.u32 	[%rd36], %r68;
	ld.global.u32 	%r69, [%rd34+8];
	rem.s32 	%r70, %r69, %r15;
	add.s32 	%r71, %r70, %r2;
	mul.wide.s32 	%rd37, %r71, 4;
	add.s64 	%rd38, %rd1, %rd37;
	ld.global.u32 	%r72, [%rd38];
	add.s32 	%r73, %r72, 1;
	st.global.u32 	[%rd38], %r73;
	ld.global.u32 	%r74, [%rd34+12];
	rem.s32 	%r75, %r74, %r15;
	add.s32 	%r76, %r75, %r2;
	mul.wide.s32 	%rd39, %r76, 4;
	add.s64 	%rd40, %rd1, %rd39;
	ld.global.u32 	%r77, [%rd40];
	add.s32 	%r78, %r77, 1;
	st.global.u32 	[%rd40], %r78;
	add.s32 	%r99, %r99, 4;
$L__BB0_7:
	setp.eq.s32 	%p6, %r9, 0;
	@%p6 bra 	$L__BB0_12;
	setp.eq.s32 	%p7, %r9, 1;
	@%p7 bra 	$L__BB0_10;
	add.s32 	%r79, %r99, %r1;
	mul.wide.u32 	%rd41, %r79, 4;
	add.s64 	%rd42, %rd2, %rd41;
	ld.global.u32 	%r80, [%rd42];
	rem.s32 	%r81, %r80, %r15;
	add.s32 	%r82, %r81, %r2;
	mul.wide.s32 	%rd43, %r82, 4;
	add.s64 	%rd44, %rd1, %rd43;
	ld.global.u32 	%r83, [%rd44];
	add.s32 	%r84, %r83, 1;
	st.global.u32 	[%rd44], %r84;
	cvt.u64.u32 	%rd45, %r1;
	cvt.u64.u32 	%rd46, %r99;
	add.s64 	%rd47, %rd46, %rd45;
	shl.b64 	%rd48, %rd47, 2;
	add.s64 	%rd49, %rd2, %rd48;
	ld.global.u32 	%r85, [%rd49+4];
	rem.s32 	%r86, %r85, %r15;
	add.s32 	%r87, %r86, %r2;
	mul.wide.s32 	%rd50, %r87, 4;
	add.s64 	%rd51, %rd1, %rd50;
	ld.global.u32 	%r88, [%rd51];
	add.s32 	%r89, %r88, 1;
	st.global.u32 	[%rd51], %r89;
	add.s32 	%r99, %r99, 2;
$L__BB0_10:
	and.b32  	%r90, %r14, 1;
	setp.eq.b32 	%p8, %r90, 1;
	not.pred 	%p9, %p8;
	@%p9 bra 	$L__BB0_12;
	add.s32 	%r91, %r99, %r1;
	mul.wide.u32 	%rd52, %r91, 4;
	add.s64 	%rd53, %rd2, %rd52;
	ld.global.u32 	%r92, [%rd53];
	rem.s32 	%r93, %r92, %r15;
	add.s32 	%r94, %r93, %r2;
	mul.wide.s32 	%rd54, %r94, 4;
	add.s64 	%rd55, %rd1, %rd54;
	ld.global.u32 	%r95, [%rd55];
	add.s32 	%r96, %r95, 1;
	st.global.u32 	[%rd55], %r96;
$L__BB0_12:
	ret;

}
	// .globl	_Z22local_histogram_reducePiS_i
.visible .entry _Z22local_histogram_reducePiS_i(
	.param .u64 .ptr .align 1 _Z22local_histogram_reducePiS_i_param_0,
	.param .u64 .ptr .align 1 _Z22local_histogram_reducePiS_i_param_1,
	.param .u32 _Z22local_histogram_reducePiS_i_param_2
)
{
	.reg .pred 	%p<5>;
	.reg .b32 	%r<17>;
	.reg .b32 	%f<6>;
	.reg .b64 	%rd<9>;

	ld.param.u64 	%rd1, [_Z22local_histogram_reducePiS_i_param_0];
	ld.param.u64 	%rd2, [_Z22local_histogram_reducePiS_i_param_1];
	ld.param.u32 	%r6, [_Z22local_histogram_reducePiS_i_param_2];
	cvta.to.global.u64 	%rd3, %rd2;
	mov.u32 	%r1, %tid.x;
	mov.u32 	%r7, %ntid.x;
	mov.u32 	%r8, %ctaid.x;
	mad.lo.s32 	%r9, %r7, %r8, %r1;
	mul.wide.s32 	%rd4, %r9, 4;
	add.s64 	%rd5, %rd3, %rd4;
	ld.global.u32 	%r10, [%rd5];
	cvt.rn.f32.s32 	%f1, %r10;
	shl.b32 	%r11, %r1, 2;
	mov.u32 	%r12, sdata;
	add.s32 	%r2, %r12, %r11;
	st.shared.f32 	[%r2], %f1;
	bar.sync 	0;
	shr.u32 	%r16, %r7, 1;
	setp.lt.u32 	%p1, %r16, %r6;
	@%p1 bra 	$L__BB1_4;
$L__BB1_1:
	setp.ge.u32 	%p2, %r1, %r16;
	@%p2 bra 	$L__BB1_3;
	shl.b32 	%r13, %r16, 2;
	add.s32 	%r14, %r2, %r13;
	ld.shared.f32 	%f2, [%r14];
	ld.shared.f32 	%f3, [%r2];
	add.f32 	%f4, %f2, %f3;
	st.shared.f32 	[%r2], %f4;
$L__BB1_3:
	bar.sync 	0;
	shr.u32 	%r16, %r16, 1;
	setp.ge.u32 	%p3, %r16, %r6;
	@%p3 bra 	$L__BB1_1;
$L__BB1_4:
	setp.gt.u32 	%p4, %r1, 2;
	@%p4 bra 	$L__BB1_6;
	ld.shared.f32 	%f5, [%r2];
	cvt.rzi.s32.f32 	%r15, %f5;
	cvta.to.global.u64 	%rd6, %rd1;
	mul.wide.u32 	%rd7, %r1, 4;
	add.s64 	%rd8, %rd6, %rd7;
	st.global.u32 	[%rd8], %r15;
$L__BB1_6:
	ret;

}


// ===== COMPILED SASS (sm_100) =====

	.target	sm_100

	.elftype	@"ET_EXEC"


//--------------------- .note.nv.tkinfo           --------------------------
	.section	.note.nv.tkinfo,"",@"SHT_NOTE"
	.sectionflags	@"SHF_NOTE_NV_TKINFO"
	.tkinfo
        /*0018*/ 	.word	0x00000002
        /*0030*/ 	.string	""
        /*0030*/ 	.string	"ptxas"
        /*0030*/ 	.string	"Cuda compilation tools, release 13.0, V13.0.88"
        /*0030*/ 	.string	"Build cuda_13.0.r13.0/compiler.36424714_0"
        /*0030*/ 	.string	"-arch sm_100 -m 64 "



//--------------------- .note.nv.cuinfo           --------------------------
	.section	.note.nv.cuinfo,"",@"SHT_NOTE"
	.sectionflags	@"SHF_NOTE_NV_CUINFO"
        /*0018*/ 	.short	0x0002
        /*001a*/ 	.short	0x0064
        /*001c*/ 	.short	0x0082
	.zero		2


//--------------------- .nv.info                  --------------------------
	.section	.nv.info,"",@"SHT_CUDA_INFO"
	.align	4


	//----- nvinfo : EIATTR_REGCOUNT
	.align		4
        /*0000*/ 	.byte	0x04, 0x2f
        /*0002*/ 	.short	(.L_1 - .L_0)
	.align		4
.L_0:
        /*0004*/ 	.word	index@(_Z15local_histogramPiS_ii)
        /*0008*/ 	.word	0x00000018


	//----- nvinfo : EIATTR_FRAME_SIZE
	.align		4
.L_1:
        /*000c*/ 	.byte	0x04, 0x11
        /*000e*/ 	.short	(.L_3 - .L_2)
	.align		4
.L_2:
        /*0010*/ 	.word	index@(_Z15local_histogramPiS_ii)
        /*0014*/ 	.word	0x00000000


	//----- nvinfo : EIATTR_REGCOUNT
	.align		4
.L_3:
        /*0018*/ 	.byte	0x04, 0x2f
        /*001a*/ 	.short	(.L_5 - .L_4)
	.align		4
.L_4:
        /*001c*/ 	.word	index@(_Z22local_histogram_reducePiS_i)
        /*0020*/ 	.word	0x0000000c


	//----- nvinfo : EIATTR_FRAME_SIZE
	.align		4
.L_5:
        /*0024*/ 	.byte	0x04, 0x11
        /*0026*/ 	.short	(.L_7 - .L_6)
	.align		4
.L_6:
        /*0028*/ 	.word	index@(_Z22local_histogram_reducePiS_i)
        /*002c*/ 	.word	0x00000000


	//----- nvinfo : EIATTR_MIN_STACK_SIZE
	.align		4
.L_7:
        /*0030*/ 	.byte	0x04, 0x12
        /*0032*/ 	.short	(.L_9 - .L_8)
	.align		4
.L_8:
        /*0034*/ 	.word	index@(_Z22local_histogram_reducePiS_i)
        /*0038*/ 	.word	0x00000000


	//----- nvinfo : EIATTR_MIN_STACK_SIZE
	.align		4
.L_9:
        /*003c*/ 	.byte	0x04, 0x12
        /*003e*/ 	.short	(.L_11 - .L_10)
	.align		4
.L_10:
        /*0040*/ 	.word	index@(_Z15local_histogramPiS_ii)
        /*0044*/ 	.word	0x00000000
.L_11:


//--------------------- .nv.compat                --------------------------
	.section	.nv.compat,"",@"SHT_CUDA_COMPAT_INFO"
	.align	4
        /*0000*/ 	.byte	0x02, 0x09, 0x00, 0x00, 0x02, 0x02, 0x01, 0x00, 0x02, 0x05, 0x05, 0x00, 0x03, 0x07, 0x01, 0x01
        /*0010*/ 	.byte	0x02, 0x03, 0x00, 0x00, 0x02, 0x06, 0x01, 0x00, 0x04, 0x0b, 0x08, 0x00, 0x09, 0x00, 0x00, 0x00
        /*0020*/ 	.byte	0x00, 0x00, 0x00, 0x00


//--------------------- .nv.info._Z22local_histogram_reducePiS_i --------------------------
	.section	.nv.info._Z22local_histogram_reducePiS_i,"",@"SHT_CUDA_INFO"
	.sectionflags	@""
	.align	4


	//----- nvinfo : EIATTR_CUDA_API_VERSION
	.align		4
        /*0000*/ 	.byte	0x04, 0x37
        /*0002*/ 	.short	(.L_13 - .L_12)
.L_12:
        /*0004*/ 	.word	0x00000082


	//----- nvinfo : EIATTR_KPARAM_INFO
	.align		4
.L_13:
        /*0008*/ 	.byte	0x04, 0x17
        /*000a*/ 	.short	(.L_15 - .L_14)
.L_14:
        /*000c*/ 	.word	0x00000000
        /*0010*/ 	.short	0x0002
        /*0012*/ 	.short	0x0010
        /*0014*/ 	.byte	0x00, 0xf0, 0x11, 0x00


	//----- nvinfo : EIATTR_KPARAM_INFO
	.align		4
.L_15:
        /*0018*/ 	.byte	0x04, 0x17
        /*001a*/ 	.short	(.L_17 - .L_16)
.L_16:
        /*001c*/ 	.word	0x00000000
        /*0020*/ 	.short	0x0001
        /*0022*/ 	.short	0x0008
        /*0024*/ 	.byte	0x00, 0xf5, 0x21, 0x00


	//----- nvinfo : EIATTR_KPARAM_INFO
	.align		4
.L_17:
        /*0028*/ 	.byte	0x04, 0x17
        /*002a*/ 	.short	(.L_19 - .L_18)
.L_18:
        /*002c*/ 	.word	0x00000000
        /*0030*/ 	.short	0x0000
        /*0032*/ 	.short	0x0000
        /*0034*/ 	.byte	0x00, 0xf5, 0x21, 0x00


	//----- nvinfo : EIATTR_SPARSE_MMA_MASK
	.align		4
.L_19:
        /*0038*/ 	.byte	0x03, 0x50
        /*003a*/ 	.short	0x0000


	//----- nvinfo : EIATTR_MAXREG_COUNT
	.align		4
        /*003c*/ 	.byte	0x03, 0x1b
        /*003e*/ 	.short	0x00ff


	//----- nvinfo : EIATTR_NUM_BARRIERS
	.align		4
        /*0040*/ 	.byte	0x02, 0x4c
        /*0042*/ 	.byte	0x01
	.zero		1


	//----- nvinfo : EIATTR_MERCURY_ISA_VERSION
	.align		4
        /*0044*/ 	.byte	0x03, 0x5f
        /*0046*/ 	.short	0x0101


	//----- nvinfo : EIATTR_VRC_CTA_INIT_COUNT
	.align		4
        /*0048*/ 	.byte	0x02, 0x4a
	.zero		1
	.zero		1


	//----- nvinfo : EIATTR_EXIT_INSTR_OFFSETS
	.align		4
        /*004c*/ 	.byte	0x04, 0x1c
        /*004e*/ 	.short	(.L_21 - .L_20)


	//   ....[0]....
.L_20:
        /*0050*/ 	.word	0x00000220


	//   ....[1]....
        /*0054*/ 	.word	0x00000280


	//----- nvinfo : EIATTR_CBANK_PARAM_SIZE
	.align		4
.L_21:
        /*0058*/ 	.byte	0x03, 0x19
        /*005a*/ 	.short	0x0014


	//----- nvinfo : EIATTR_PARAM_CBANK
	.align		4
        /*005c*/ 	.byte	0x04, 0x0a
        /*005e*/ 	.short	(.L_23 - .L_22)
	.align		4
.L_22:
        /*0060*/ 	.word	index@(.nv.constant0._Z22local_histogram_reducePiS_i)
        /*0064*/ 	.short	0x0380
        /*0066*/ 	.short	0x0014


	//----- nvinfo : EIATTR_SW_WAR
	.align		4
.L_23:
        /*0068*/ 	.byte	0x04, 0x36
        /*006a*/ 	.short	(.L_25 - .L_24)
.L_24:
        /*006c*/ 	.word	0x00000008
.L_25:


//--------------------- .nv.info._Z15local_histogramPiS_ii --------------------------
	.section	.nv.info._Z15local_histogramPiS_ii,"",@"SHT_CUDA_INFO"
	.sectionflags	@""
	.align	4


	//----- nvinfo : EIATTR_CUDA_API_VERSION
	.align		4
        /*0000*/ 	.byte	0x04, 0x37
        /*0002*/ 	.short	(.L_27 - .L_26)
.L_26:
        /*0004*/ 	.word	0x00000082


	//----- nvinfo : EIATTR_KPARAM_INFO
	.align		4
.L_27:
        /*0008*/ 	.byte	0x04, 0x17
        /*000a*/ 	.short	(.L_29 - .L_28)
.L_28:
        /*000c*/ 	.word	0x00000000
        /*0010*/ 	.short	0x0003
        /*0012*/ 	.short	0x0014
        /*0014*/ 	.byte	0x00, 0xf0, 0x11, 0x00


	//----- nvinfo : EIATTR_KPARAM_INFO
	.align		4
.L_29:
        /*0018*/ 	.byte	0x04, 0x17
        /*001a*/ 	.short	(.L_31 - .L_30)
.L_30:
        /*001c*/ 	.word	0x00000000
        /*0020*/ 	.short	0x0002
        /*0022*/ 	.short	0x0010
        /*0024*/ 	.byte	0x00, 0xf0, 0x11, 0x00


	//----- nvinfo : EIATTR_KPARAM_INFO
	.align		4
.L_31:
        /*0028*/ 	.byte	0x04, 0x17
        /*002a*/ 	.short	(.L_33 - .L_32)
.L_32:
        /*002c*/ 	.word	0x00000000
        /*0030*/ 	.short	0x0001
        /*0032*/ 	.short	0x0008
        /*0034*/ 	.byte	0x00, 0xf5, 0x21, 0x00


	//----- nvinfo : EIATTR_KPARAM_INFO
	.align		4
.L_33:
        /*0038*/ 	.byte	0x04, 0x17
        /*003a*/ 	.short	(.L_35 - .L_34)
.L_34:
        /*003c*/ 	.word	0x00000000
        /*0040*/ 	.short	0x0000
        /*0042*/ 	.short	0x0000
        /*0044*/ 	.byte	0x00, 0xf5, 0x21, 0x00


	//----- nvinfo : EIATTR_SPARSE_MMA_MASK
	.align		4
.L_35:
        /*0048*/ 	.byte	0x03, 0x50
        /*004a*/ 	.short	0x0000


	//----- nvinfo : EIATTR_MAXREG_COUNT
	.align		4
        /*004c*/ 	.byte	0x03, 0x1b
        /*004e*/ 	.short	0x00ff


	//----- nvinfo : EIATTR_MERCURY_ISA_VERSION
	.align		4
        /*0050*/ 	.byte	0x03, 0x5f
        /*0052*/ 	.short	0x0101


	//----- nvinfo : EIATTR_VRC_CTA_INIT_COUNT
	.align		4
        /*0054*/ 	.byte	0x02, 0x4a
	.zero		1
	.zero		1


	//----- nvinfo : EIATTR_EXIT_INSTR_OFFSETS
	.align		4
        /*0058*/ 	.byte	0x04, 0x1c
        /*005a*/ 	.short	(.L_37 - .L_36)


	//   ....[0]....
.L_36:
        /*005c*/ 	.word	0x00000030


	//   ....[1]....
        /*0060*/ 	.word	0x00000ba0


	//   ....[2]....
        /*0064*/ 	.word	0x000011b0


	//   ....[3]....
        /*0068*/ 	.word	0x00001590


	//   ....[4]....
        /*006c*/ 	.word	0x000017b0


	//----- nvinfo : EIATTR_CBANK_PARAM_SIZE
	.align		4
.L_37:
        /*0070*/ 	.byte	0x03, 0x19
        /*0072*/ 	.short	0x0018


	//----- nvinfo : EIATTR_PARAM_CBANK
	.align		4
        /*0074*/ 	.byte	0x04, 0x0a
        /*0076*/ 	.short	(.L_39 - .L_38)
	.align		4
.L_38:
        /*0078*/ 	.word	index@(.nv.constant0._Z15local_histogramPiS_ii)
        /*007c*/ 	.short	0x0380
        /*007e*/ 	.short	0x0018


	//----- nvinfo : EIATTR_SW_WAR
	.align		4
.L_39:
        /*0080*/ 	.byte	0x04, 0x36
        /*0082*/ 	.short	(.L_41 - .L_40)
.L_40:
        /*0084*/ 	.word	0x00000008
.L_41:


//--------------------- .nv.callgraph             --------------------------
	.section	.nv.callgraph,"",@"SHT_CUDA_CALLGRAPH"
	.align	4
	.sectionentsize	8
	.align		4
        /*0000*/ 	.word	0x00000000
	.align		4
        /*0004*/ 	.word	0xffffffff
	.align		4
        /*0008*/ 	.word	0x00000000
	.align		4
        /*000c*/ 	.word	0xfffffffe
	.align		4
        /*0010*/ 	.word	0x00000000
	.align		4
        /*0014*/ 	.word	0xfffffffd
	.align		4
        /*0018*/ 	.word	0x00000000
	.align		4
        /*001c*/ 	.word	0xfffffffc


//--------------------- .text._Z22local_histogram_reducePiS_i --------------------------
	.section	.text._Z22local_histogram_reducePiS_i,"ax",@progbits
	.align	128
        .global         _Z22local_histogram_reducePiS_i
        .type           _Z22local_histogram_reducePiS_i,@function
        .size           _Z22local_histogram_reducePiS_i,(.L_x_8 - _Z22local_histogram_reducePiS_i)
        .other          _Z22local_histogram_reducePiS_i,@"STO_CUDA_ENTRY STV_DEFAULT"
_Z22local_histogram_reducePiS_i:
.text._Z22local_histogram_reducePiS_i:
[----:B------:R-:W-:Y:S01]  /*0000*/  LDC R1, c[0x0][0x37c] ;  /* 0x0000df00ff017b82 */ /* 0x000fe20000000800 */
[----:B------:R-:W0:Y:S07]  /*0010*/  S2R R9, SR_TID.X ;  /* 0x0000000000097919 */ /* 0x000e2e0000002100 */
[----:B------:R-:W1:Y:S01]  /*0020*/  LDC.64 R2, c[0x0][0x388] ;  /* 0x0000e200ff027b82 */ /* 0x000e620000000a00 */
[----:B------:R-:W0:Y:S01]  /*0030*/  LDCU UR6, c[0x0][0x360] ;  /* 0x00006c00ff0677ac */ /* 0x000e220008000800 */
[----:B------:R-:W0:Y:S01]  /*0040*/  S2R R0, SR_CTAID.X ;  /* 0x0000000000007919 */ /* 0x000e220000002500 */
[----:B------:R-:W2:Y:S05]  /*0050*/  LDCU.64 UR8, c[0x0][0x358] ;  /* 0x00006b00ff0877ac */ /* 0x000eaa0008000a00 */
[----:B------:R-:W3:Y:S01]  /*0060*/  S2UR UR5, SR_CgaCtaId ;  /* 0x00000000000579c3 */ /* 0x000ee20000008800 */
[----:B------:R-:W4:Y:S01]  /*0070*/  LDCU UR7, c[0x0][0x390] ;  /* 0x00007200ff0777ac */ /* 0x000f220008000800 */
[----:B0-----:R-:W-:-:S04]  /*0080*/  IMAD R5, R0, UR6, R9 ;  /* 0x0000000600057c24 */ /* 0x001fc8000f8e0209 */
[----:B-1----:R-:W-:-:S06]  /*0090*/  IMAD.WIDE R2, R5, 0x4, R2 ;  /* 0x0000000405027825 */ /* 0x002fcc00078e0202 */
[----:B--2---:R-:W2:Y:S01]  /*00a0*/  LDG.E R2, desc[UR8][R2.64] ;  /* 0x0000000802027981 */ /* 0x004ea2000c1e1900 */
[----:B------:R-:W-:Y:S01]  /*00b0*/  UMOV UR4, 0x400 ;  /* 0x0000040000047882 */ /* 0x000fe20000000000 */
[----:B------:R-:W-:Y:S01]  /*00c0*/  ISETP.GT.U32.AND P0, PT, R9, 0x2, PT ;  /* 0x000000020900780c */ /* 0x000fe20003f04070 */
[----:B---3--:R-:W-:Y:S02]  /*00d0*/  ULEA UR4, UR5, UR4, 0x18 ;  /* 0x0000000405047291 */ /* 0x008fe4000f8ec0ff */
[----:B------:R-:W-:-:S04]  /*00e0*/  USHF.R.U32.HI UR5, URZ, 0x1, UR6 ;  /* 0x00000001ff057899 */ /* 0x000fc80008011606 */
[----:B------:R-:W-:Y:S01]  /*00f0*/  LEA R5, R9, UR4, 0x2 ;  /* 0x0000000409057c11 */ /* 0x000fe2000f8e10ff */
[----:B----4-:R-:W-:Y:S01]  /*0100*/  UISETP.GE.U32.AND UP0, UPT, UR5, UR7, UPT ;  /* 0x000000070500728c */ /* 0x010fe2000bf06070 */
[----:B--2---:R-:W-:-:S05]  /*0110*/  I2FP.F32.S32 R0, R2 ;  /* 0x0000000200007245 */ /* 0x004fca0000201400 */
[----:B------:R0:W-:Y:S01]  /*0120*/  STS [R5], R0 ;  /* 0x0000000005007388 */ /* 0x0001e20000000800 */
[----:B------:R-:W-:Y:S06]  /*0130*/  BAR.SYNC.DEFER_BLOCKING 0x0 ;  /* 0x0000000000007b1d */ /* 0x000fec0000010000 */
[----:B------:R-:W-:Y:S05]  /*0140*/  BRA.U !UP0, `(.L_x_0) ;  /* 0x0000000108347547 */ /* 0x000fea000b800000 */
[----:B0-----:R-:W-:Y:S01]  /*0150*/  IMAD.U32 R0, RZ, RZ, UR5 ;  /* 0x00000005ff007e24 */ /* 0x001fe2000f8e00ff */
[----:B------:R-:W0:Y:S01]  /*0160*/  LDCU UR4, c[0x0][0x390] ;  /* 0x00007200ff0477ac */ /* 0x000e220008000800 */
[----:B------:R-:W-:-:S05]  /*0170*/  NOP ;  /* 0x0000000000007918 */ /* 0x000fca0000000000 */
.L_x_1:
[----:B------:R-:W-:-:S13]  /*0180*/  ISETP.GE.U32.AND P1, PT, R9, R0, PT ;  /* 0x000000000900720c */ /* 0x000fda0003f26070 */
[----:B------:R-:W-:Y:S01]  /*0190*/  @!P1 IMAD R2, R0, 0x4, R5 ;  /* 0x0000000400029824 */ /* 0x000fe200078e0205 */
[----:B------:R-:W-:Y:S01]  /*01a0*/  @!P1 LDS R3, [R5] ;  /* 0x0000000005039984 */ /* 0x000fe20000000800 */
[----:B------:R-:W-:-:S04]  /*01b0*/  SHF.R.U32.HI R0, RZ, 0x1, R0 ;  /* 0x00000001ff007819 */ /* 0x000fc80000011600 */
[----:B------:R-:W1:Y:S02]  /*01c0*/  @!P1 LDS R2, [R2] ;  /* 0x0000000002029984 */ /* 0x000e640000000800 */
[----:B-1----:R-:W-:-:S05]  /*01d0*/  @!P1 FADD R4, R2, R3 ;  /* 0x0000000302049221 */ /* 0x002fca0000000000 */
[----:B------:R1:W-:Y:S01]  /*01e0*/  @!P1 STS [R5], R4 ;  /* 0x0000000405009388 */ /* 0x0003e20000000800 */
[----:B------:R-:W-:Y:S01]  /*01f0*/  BAR.SYNC.DEFER_BLOCKING 0x0 ;  /* 0x0000000000007b1d */ /* 0x000fe20000010000 */
[----:B0-----:R-:W-:-:S13]  /*0200*/  ISETP.GE.U32.AND P1, PT, R0, UR4, PT ;  /* 0x0000000400007c0c */ /* 0x001fda000bf26070 */
[----:B-1----:R-:W-:Y:S05]  /*0210*/  @P1 BRA `(.L_x_1) ;  /* 0xfffffffc00d81947 */ /* 0x002fea000383ffff */
.L_x_0:
[----:B------:R-:W-:Y:S05]  /*0220*/  @P0 EXIT ;  /* 0x000000000000094d */ /* 0x000fea0003800000 */
[----:B0-----:R-:W0:Y:S01]  /*0230*/  LDS R5, [R5] ;  /* 0x0000000005057984 */ /* 0x001e220000000800 */
[----:B------:R-:W1:Y:S02]  /*0240*/  LDC.64 R2, c[0x0][0x380] ;  /* 0x0000e000ff027b82 */ /* 0x000e640000000a00 */
[----:B-1----:R-:W-:Y:S01]  /*0250*/  IMAD.WIDE.U32 R2, R9, 0x4, R2 ;  /* 0x0000000409027825 */ /* 0x002fe200078e0002 */
[----:B0-----:R-:W0:Y:S04]  /*0260*/  F2I.TRUNC.NTZ R7, R5 ;  /* 0x0000000500077305 */ /* 0x001e28000020f100 */
[----:B0-----:R-:W-:Y:S01]  /*0270*/  STG.E desc[UR8][R2.64], R7 ;  /* 0x0000000702007986 */ /* 0x001fe2000c101908 */
[----:B------:R-:W-:Y:S05]  /*0280*/  EXIT ;  /* 0x000000000000794d */ /* 0x000fea0003800000 */
.L_x_2:
[----:B------:R-:W-:-:S00]  /*0290*/  BRA `(.L_x_2) ;  /* 0xfffffffc00fc7947 */ /* 0x000fc0000383ffff */
[----:B------:R-:W-:-:S00]  /*02a0*/  NOP ;  /* 0x0000000000007918 */ /* 0x000fc00000000000 */
        /* <DEDUP_REMOVED lines=13> */
.L_x_8:


//--------------------- .text._Z15local_histogramPiS_ii --------------------------
	.section	.text._Z15local_histogramPiS_ii,"ax",@progbits
	.align	128
        .global         _Z15local_histogramPiS_ii
        .type           _Z15local_histogramPiS_ii,@function
        .size           _Z15local_histogramPiS_ii,(.L_x_9 - _Z15local_histogramPiS_ii)
        .other          _Z15local_histogramPiS_ii,@"STO_CUDA_ENTRY STV_DEFAULT"
_Z15local_histogramPiS_ii:
.text._Z15local_histogramPiS_ii:
[----:B------:R-:W-:Y:S08]  /*0000*/  LDC R1, c[0x0][0x37c] ;  /* 0x0000df00ff017b82 */ /* 0x000ff00000000800 */
[----:B------:R-:W0:Y:S02]  /*0010*/  LDC R13, c[0x0][0x390] ;  /* 0x0000e400ff0d7b82 */ /* 0x000e240000000800 */
[----:B0-----:R-:W-:-:S13]  /*0020*/  ISETP.GE.AND P0, PT, R13, 0x1, PT ;  /* 0x000000010d00780c */ /* 0x001fda0003f06270 */
[----:B------:R-:W-:Y:S05]  /*0030*/  @!P0 EXIT ;  /* 0x000000000000894d */ /* 0x000fea0003800000 */
[----:B------:R-:W0:Y:S01]  /*0040*/  S2R R0, SR_TID.X ;  /* 0x0000000000007919 */ /* 0x000e220000002100 */
[C---:B------:R-:W-:Y:S01]  /*0050*/  ISETP.GE.U32.AND P1, PT, R13.reuse, 0x8, PT ;  /* 0x000000080d00780c */ /* 0x040fe20003f26070 */
[----:B------:R-:W1:Y:S01]  /*0060*/  LDCU.64 UR4, c[0x0][0x358] ;  /* 0x00006b00ff0477ac */ /* 0x000e620008000a00 */
[----:B------:R-:W-:Y:S01]  /*0070*/  LOP3.LUT R16, R13, 0x7, RZ, 0xc0, !PT ;  /* 0x000000070d107812 */ /* 0x000fe200078ec0ff */
[----:B------:R-:W-:-:S03]  /*0080*/  IMAD.MOV.U32 R7, RZ, RZ, RZ ;  /* 0x000000ffff077224 */ /* 0x000fc600078e00ff */
[----:B------:R-:W-:Y:S01]  /*0090*/  ISETP.NE.AND P0, PT, R16, RZ, PT ;  /* 0x000000ff1000720c */ /* 0x000fe20003f05270 */
[----:B0-----:R-:W-:-:S06]  /*00a0*/  IMAD R6, R0, R13, RZ ;  /* 0x0000000d00067224 */ /* 0x001fcc00078e02ff */
[----:B-1----:R-:W-:Y:S06]  /*00b0*/  @!P1 BRA `(.L_x_3) ;  /* 0x0000000800b89947 */ /* 0x002fec0003800000 */
[----:B------:R-:W0:Y:S08]  /*00c0*/  LDC R2, c[0x0][0x394] ;  /* 0x0000e500ff027b82 */ /* 0x000e300000000800 */
[----:B------:R-:W1:Y:S08]  /*00d0*/  LDC.64 R10, c[0x0][0x388] ;  /* 0x0000e200ff0a7b82 */ /* 0x000e700000000a00 */
[----:B------:R-:W2:Y:S01]  /*00e0*/  LDC R9, c[0x0][0x394] ;  /* 0x0000e500ff097b82 */ /* 0x000ea20000000800 */
[----:B0-----:R-:W-:-:S07]  /*00f0*/  IABS R8, R2 ;  /* 0x0000000200087213 */ /* 0x001fce0000000000 */
[----:B------:R-:W0:Y:S01]  /*0100*/  LDC.64 R2, c[0x0][0x380] ;  /* 0x0000e000ff027b82 */ /* 0x000e220000000a00 */
[----:B------:R-:W3:Y:S01]  /*0110*/  I2F.RP R7, R8 ;  /* 0x0000000800077306 */ /* 0x000ee20000209400 */
[----:B-1----:R-:W-:-:S03]  /*0120*/  IMAD.WIDE.U32 R10, R6, 0x4, R10 ;  /* 0x00000004060a7825 */ /* 0x002fc600078e000a */
[----:B------:R-:W-:-:S04]  /*0130*/  IADD3 R14, P1, PT, R10, 0x10, RZ ;  /* 0x000000100a0e7810 */ /* 0x000fc80007f3e0ff */
[----:B---3--:R-:W1:Y:S02]  /*0140*/  MUFU.RCP R7, R7 ;  /* 0x0000000700077308 */ /* 0x008e640000001000 */
[----:B-1----:R-:W-:Y:S01]  /*0150*/  VIADD R4, R7, 0xffffffe ;  /* 0x0ffffffe07047836 */ /* 0x002fe20000000000 */
[----:B------:R-:W-:-:S05]  /*0160*/  LOP3.LUT R7, R13, 0x7ffffff8, RZ, 0xc0, !PT ;  /* 0x7ffffff80d077812 */ /* 0x000fca00078ec0ff */
[----:B------:R1:W3:Y:S01]  /*0170*/  F2I.FTZ.U32.TRUNC.NTZ R5, R4 ;  /* 0x0000000400057305 */ /* 0x0002e2000021f000 */
[----:B------:R-:W-:Y:S01]  /*0180*/  IADD3 R12, PT, PT, -R7, RZ, RZ ;  /* 0x000000ff070c7210 */ /* 0x000fe20007ffe1ff */
[----:B-1----:R-:W-:Y:S01]  /*0190*/  IMAD.MOV.U32 R4, RZ, RZ, RZ ;  /* 0x000000ffff047224 */ /* 0x002fe200078e00ff */
[----:B---3--:R-:W-:-:S05]  /*01a0*/  IADD3 R15, PT, PT, RZ, -R5, RZ ;  /* 0x80000005ff0f7210 */ /* 0x008fca0007ffe0ff */
[----:B------:R-:W-:-:S04]  /*01b0*/  IMAD R15, R15, R8, RZ ;  /* 0x000000080f0f7224 */ /* 0x000fc800078e02ff */
[----:B------:R-:W-:-:S04]  /*01c0*/  IMAD.HI.U32 R13, R5, R15, R4 ;  /* 0x0000000f050d7227 */ /* 0x000fc800078e0004 */
[----:B0-2---:R-:W-:-:S07]  /*01d0*/  IMAD.X R5, RZ, RZ, R11, P1 ;  /* 0x000000ffff057224 */ /* 0x005fce00008e060b */
.L_x_4:
[----:B------:R-:W-:-:S05]  /*01e0*/  IMAD.MOV.U32 R4, RZ, RZ, R14 ;  /* 0x000000ffff047224 */ /* 0x000fca00078e000e */
[----:B------:R-:W2:Y:S01]  /*01f0*/  LDG.E R14, desc[UR4][R4.64+-0x10] ;  /* 0xfffff004040e7981 */ /* 0x000ea2000c1e1900 */
[----:B0-----:R-:W-:Y:S02]  /*0200*/  IABS R11, R9 ;  /* 0x00000009000b7213 */ /* 0x001fe40000000000 */
[----:B--2---:R-:W-:Y:S02]  /*0210*/  IABS R10, R14 ;  /* 0x0000000e000a7213 */ /* 0x004fe40000000000 */
[----:B------:R-:W-:-:S03]  /*0220*/  ISETP.GE.AND P2, PT, R14, RZ, PT ;  /* 0x000000ff0e00720c */ /* 0x000fc60003f46270 */
[----:B------:R-:W-:-:S04]  /*0230*/  IMAD.HI.U32 R13, R13, R10, RZ ;  /* 0x0000000a0d0d7227 */ /* 0x000fc800078e00ff */
[----:B------:R-:W-:-:S04]  /*0240*/  IMAD.MOV R13, RZ, RZ, -R13 ;  /* 0x000000ffff0d7224 */ /* 0x000fc800078e0a0d */
[----:B------:R-:W-:-:S05]  /*0250*/  IMAD R10, R11, R13, R10 ;  /* 0x0000000d0b0a7224 */ /* 0x000fca00078e020a */
[----:B------:R-:W-:-:S13]  /*0260*/  ISETP.GT.U32.AND P1, PT, R8, R10, PT ;  /* 0x0000000a0800720c */ /* 0x000fda0003f24070 */
[----:B------:R-:W-:-:S04]  /*0270*/  @!P1 IADD3 R10, PT, PT, R10, -R11, RZ ;  /* 0x8000000b0a0a9210 */ /* 0x000fc80007ffe0ff */
[----:B------:R-:W-:-:S13]  /*0280*/  ISETP.GT.U32.AND P1, PT, R8, R10, PT ;  /* 0x0000000a0800720c */ /* 0x000fda0003f24070 */
[----:B------:R-:W-:Y:S01]  /*0290*/  @!P1 IMAD.IADD R10, R10, 0x1, -R11 ;  /* 0x000000010a0a9824 */ /* 0x000fe200078e0a0b */
[----:B------:R-:W-:-:S03]  /*02a0*/  ISETP.NE.AND P1, PT, R9, RZ, PT ;  /* 0x000000ff0900720c */ /* 0x000fc60003f25270 */
[----:B------:R-:W-:Y:S01]  /*02b0*/  IMAD.MOV.U32 R13, RZ, RZ, R10 ;  /* 0x000000ffff0d7224 */ /* 0x000fe200078e000a */
[----:B------:R-:W-:-:S04]  /*02c0*/  LOP3.LUT R10, RZ, R9, RZ, 0x33, !PT ;  /* 0x00000009ff0a7212 */ /* 0x000fc800078e33ff */
[----:B------:R-:W-:-:S04]  /*02d0*/  @!P2 IADD3 R13, PT, PT, -R13, RZ, RZ ;  /* 0x000000ff0d0da210 */ /* 0x000fc80007ffe1ff */
[----:B------:R-:W-:-:S05]  /*02e0*/  SEL R13, R10, R13, !P1 ;  /* 0x0000000d0a0d7207 */ /* 0x000fca0004800000 */
[----:B------:R-:W-:-:S04]  /*02f0*/  IMAD R13, R0, R9, R13 ;  /* 0x00000009000d7224 */ /* 0x000fc800078e020d */
[----:B------:R-:W-:-:S05]  /*0300*/  IMAD.WIDE R18, R13, 0x4, R2 ;  /* 0x000000040d127825 */ /* 0x000fca00078e0202 */
[----:B------:R-:W2:Y:S01]  /*0310*/  LDG.E R8, desc[UR4][R18.64] ;  /* 0x0000000412087981 */ /* 0x000ea2000c1e1900 */
[----:B------:R-:W0:Y:S08]  /*0320*/  I2F.RP R20, R11 ;  /* 0x0000000b00147306 */ /* 0x000e300000209400 */
[----:B0-----:R-:W0:Y:S01]  /*0330*/  MUFU.RCP R20, R20 ;  /* 0x0000001400147308 */ /* 0x001e220000001000 */
[----:B--2---:R-:W-:-:S05]  /*0340*/  VIADD R13, R8, 0x1 ;  /* 0x00000001080d7836 */ /* 0x004fca0000000000 */
[----:B------:R1:W-:Y:S04]  /*0350*/  STG.E desc[UR4][R18.64], R13 ;  /* 0x0000000d12007986 */ /* 0x0003e8000c101904 */
[----:B------:R-:W2:Y:S01]  /*0360*/  LDG.E R17, desc[UR4][R4.64+-0xc] ;  /* 0xfffff40404117981 */ /* 0x000ea2000c1e1900 */
[----:B0-----:R-:W-:Y:S02]  /*0370*/  VIADD R15, R20, 0xffffffe ;  /* 0x0ffffffe140f7836 */ /* 0x001fe40000000000 */
[----:B------:R-:W-:-:S04]  /*0380*/  IMAD.MOV.U32 R14, RZ, RZ, RZ ;  /* 0x000000ffff0e7224 */ /* 0x000fc800078e00ff */
[----:B------:R-:W0:Y:S02]  /*0390*/  F2I.FTZ.U32.TRUNC.NTZ R15, R15 ;  /* 0x0000000f000f7305 */ /* 0x000e24000021f000 */
[----:B0-----:R-:W-:-:S05]  /*03a0*/  IADD3 R8, PT, PT, RZ, -R15, RZ ;  /* 0x8000000fff087210 */ /* 0x001fca0007ffe0ff */
[----:B------:R-:W-:-:S04]  /*03b0*/  IMAD R21, R8, R11, RZ ;  /* 0x0000000b08157224 */ /* 0x000fc800078e02ff */
[----:B-1----:R-:W-:Y:S01]  /*03c0*/  IMAD.HI.U32 R13, R15, R21, R14 ;  /* 0x000000150f0d7227 */ /* 0x002fe200078e000e */
[----:B--2---:R-:W-:Y:S02]  /*03d0*/  IABS R8, R17 ;  /* 0x0000001100087213 */ /* 0x004fe40000000000 */
[----:B------:R-:W-:-:S03]  /*03e0*/  ISETP.GE.AND P3, PT, R17, RZ, PT ;  /* 0x000000ff1100720c */ /* 0x000fc60003f66270 */
[----:B------:R-:W-:-:S04]  /*03f0*/  IMAD.MOV.U32 R14, RZ, RZ, R8 ;  /* 0x000000ffff0e7224 */ /* 0x000fc800078e0008 */
[----:B------:R-:W-:-:S05]  /*0400*/  IMAD.HI.U32 R8, R13, R14, RZ ;  /* 0x0000000e0d087227 */ /* 0x000fca00078e00ff */
[----:B------:R-:W-:-:S05]  /*0410*/  IADD3 R8, PT, PT, -R8, RZ, RZ ;  /* 0x000000ff08087210 */ /* 0x000fca0007ffe1ff */
[----:B------:R-:W-:Y:S02]  /*0420*/  IMAD R14, R11, R8, R14 ;  /* 0x000000080b0e7224 */ /* 0x000fe400078e020e */
[----:B------:R-:W-:-:S05]  /*0430*/  IMAD.MOV.U32 R8, RZ, RZ, R11 ;  /* 0x000000ffff087224 */ /* 0x000fca00078e000b */
[----:B------:R-:W-:-:S13]  /*0440*/  ISETP.GT.U32.AND P2, PT, R8, R14, PT ;  /* 0x0000000e0800720c */ /* 0x000fda0003f44070 */
[----:B------:R-:W-:-:S05]  /*0450*/  @!P2 IMAD.IADD R14, R14, 0x1, -R11 ;  /* 0x000000010e0ea824 */ /* 0x000fca00078e0a0b */
[----:B------:R-:W-:-:S13]  /*0460*/  ISETP.GT.U32.AND P2, PT, R8, R14, PT ;  /* 0x0000000e0800720c */ /* 0x000fda0003f44070 */
[----:B------:R-:W-:-:S05]  /*0470*/  @!P2 IADD3 R14, PT, PT, R14, -R11, RZ ;  /* 0x8000000b0e0ea210 */ /* 0x000fca0007ffe0ff */
[----:B------:R-:W-:-:S05]  /*0480*/  @!P3 IMAD.MOV R14, RZ, RZ, -R14 ;  /* 0x000000ffff0eb224 */ /* 0x000fca00078e0a0e */
[----:B------:R-:W-:-:S05]  /*0490*/  SEL R14, R10, R14, !P1 ;  /* 0x0000000e0a0e7207 */ /* 0x000fca0004800000 */
[----:B------:R-:W-:-:S04]  /*04a0*/  IMAD R15, R0, R9, R14 ;  /* 0x00000009000f7224 */ /* 0x000fc800078e020e */
[----:B------:R-:W-:-:S05]  /*04b0*/  IMAD.WIDE R14, R15, 0x4, R2 ;  /* 0x000000040f0e7825 */ /* 0x000fca00078e0202 */
[----:B------:R-:W2:Y:S02]  /*04c0*/  LDG.E R17, desc[UR4][R14.64] ;  /* 0x000000040e117981 */ /* 0x000ea4000c1e1900 */
[----:B--2---:R-:W-:-:S05]  /*04d0*/  VIADD R17, R17, 0x1 ;  /* 0x0000000111117836 */ /* 0x004fca0000000000 */
[----:B------:R0:W-:Y:S04]  /*04e0*/  STG.E desc[UR4][R14.64], R17 ;  /* 0x000000110e007986 */ /* 0x0001e8000c101904 */
[----:B------:R-:W2:Y:S02]  /*04f0*/  LDG.E R18, desc[UR4][R4.64+-0x8] ;  /* 0xfffff80404127981 */ /* 0x000ea4000c1e1900 */
[----:B--2---:R-:W-:Y:S02]  /*0500*/  IABS R20, R18 ;  /* 0x0000001200147213 */ /* 0x004fe40000000000 */
[----:B------:R-:W-:-:S03]  /*0510*/  ISETP.GE.AND P3, PT, R18, RZ, PT ;  /* 0x000000ff1200720c */ /* 0x000fc60003f66270 */
[----:B------:R-:W-:-:S05]  /*0520*/  IMAD.HI.U32 R19, R13, R20, RZ ;  /* 0x000000140d137227 */ /* 0x000fca00078e00ff */
[----:B------:R-:W-:-:S05]  /*0530*/  IADD3 R19, PT, PT, -R19, RZ, RZ ;  /* 0x000000ff13137210 */ /* 0x000fca0007ffe1ff */
[----:B------:R-:W-:-:S05]  /*0540*/  IMAD R19, R11, R19, R20 ;  /* 0x000000130b137224 */ /* 0x000fca00078e0214 */
[----:B------:R-:W-:-:S13]  /*0550*/  ISETP.GT.U32.AND P2, PT, R8, R19, PT ;  /* 0x000000130800720c */ /* 0x000fda0003f44070 */
[----:B------:R-:W-:-:S05]  /*0560*/  @!P2 IMAD.IADD R19, R19, 0x1, -R11 ;  /* 0x000000011313a824 */ /* 0x000fca00078e0a0b */
[----:B------:R-:W-:-:S13]  /*0570*/  ISETP.GT.U32.AND P2, PT, R8, R19, PT ;  /* 0x000000130800720c */ /* 0x000fda0003f44070 */
[----:B------:R-:W-:-:S05]  /*0580*/  @!P2 IMAD.IADD R19, R19, 0x1, -R11 ;  /* 0x000000011313a824 */ /* 0x000fca00078e0a0b */
[----:B------:R-:W-:-:S04]  /*0590*/  @!P3 IADD3 R19, PT, PT, -R19, RZ, RZ ;  /* 0x000000ff1313b210 */ /* 0x000fc80007ffe1ff */
[----:B------:R-:W-:-:S05]  /*05a0*/  SEL R19, R10, R19, !P1 ;  /* 0x000000130a137207 */ /* 0x000fca0004800000 */
[----:B0-----:R-:W-:-:S04]  /*05b0*/  IMAD R15, R0, R9, R19 ;  /* 0x00000009000f7224 */ /* 0x001fc800078e0213 */
[----:B------:R-:W-:-:S05]  /*05c0*/  IMAD.WIDE R14, R15, 0x4, R2 ;  /* 0x000000040f0e7825 */ /* 0x000fca00078e0202 */
[----:B------:R-:W2:Y:S02]  /*05d0*/  LDG.E R17, desc[UR4][R14.64] ;  /* 0x000000040e117981 */ /* 0x000ea4000c1e1900 */
[----:B--2---:R-:W-:-:S05]  /*05e0*/  VIADD R17, R17, 0x1 ;  /* 0x0000000111117836 */ /* 0x004fca0000000000 */
[----:B------:R0:W-:Y:S04]  /*05f0*/  STG.E desc[UR4][R14.64], R17 ;  /* 0x000000110e007986 */ /* 0x0001e8000c101904 */
[----:B------:R-:W2:Y:S02]  /*0600*/  LDG.E R18, desc[UR4][R4.64+-0x4] ;  /* 0xfffffc0404127981 */ /* 0x000ea4000c1e1900 */
        /* <DEDUP_REMOVED lines=8> */
[----:B------:R-:W-:-:S04]  /*0690*/  @!P2 IMAD.IADD R19, R19, 0x1, -R11 ;  /* 0x000000011313a824 */ /* 0x000fc800078e0a0b */
[----:B------:R-:W-:-:S05]  /*06a0*/  @!P3 IMAD.MOV R19, RZ, RZ, -R19 ;  /* 0x000000ffff13b224 */ /* 0x000fca00078e0a13 */
[----:B------:R-:W-:-:S05]  /*06b0*/  SEL R19, R10, R19, !P1 ;  /* 0x000000130a137207 */ /* 0x000fca0004800000 */
[----:B0-----:R-:W-:-:S04]  /*06c0*/  IMAD R15, R0, R9, R19 ;  /* 0x00000009000f7224 */ /* 0x001fc800078e0213 */
[----:B------:R-:W-:-:S05]  /*06d0*/  IMAD.WIDE R14, R15, 0x4, R2 ;  /* 0x000000040f0e7825 */ /* 0x000fca00078e0202 */
[----:B------:R-:W2:Y:S02]  /*06e0*/  LDG.E R17, desc[UR4][R14.64] ;  /* 0x000000040e117981 */ /* 0x000ea4000c1e1900 */
[----:B--2---:R-:W-:-:S05]  /*06f0*/  IADD3 R17, PT, PT, R17, 0x1, RZ ;  /* 0x0000000111117810 */ /* 0x004fca0007ffe0ff */
        /* <DEDUP_REMOVED lines=8> */
[----:B------:R-:W-:-:S05]  /*0780*/  @!P2 IMAD.IADD R19, R19, 0x1, -R11 ;  /* 0x000000011313a824 */ /* 0x000fca00078e0a0b */
[----:B------:R-:W-:-:S13]  /*0790*/  ISETP.GT.U32.AND P2, PT, R8, R19, PT ;  /* 0x000000130800720c */ /* 0x000fda0003f44070 */
[----:B------:R-:W-:-:S05]  /*07a0*/  @!P2 IADD3 R19, PT, PT, R19, -R11, RZ ;  /* 0x8000000b1313a210 */ /* 0x000fca0007ffe0ff */
[----:B------:R-:W-:-:S05]  /*07b0*/  @!P3 IMAD.MOV R19, RZ, RZ, -R19 ;  /* 0x000000ffff13b224 */ /* 0x000fca00078e0a13 */
        /* <DEDUP_REMOVED lines=54> */
[----:B0-----:R-:W2:Y:S01]  /*0b20*/  LDG.E R14, desc[UR4][R10.64] ;  /* 0x000000040a0e7981 */ /* 0x001ea2000c1e1900 */
[----:B------:R-:W-:-:S04]  /*0b30*/  IADD3 R12, PT, PT, R12, 0x8, RZ ;  /* 0x000000080c0c7810 */ /* 0x000fc80007ffe0ff */
[----:B------:R-:W-:Y:S01]  /*0b40*/  ISETP.NE.AND P1, PT, R12, RZ, PT ;  /* 0x000000ff0c00720c */ /* 0x000fe20003f25270 */
[----:B--2---:R-:W-:Y:S01]  /*0b50*/  VIADD R15, R14, 0x1 ;  /* 0x000000010e0f7836 */ /* 0x004fe20000000000 */
[----:B------:R-:W-:-:S04]  /*0b60*/  IADD3 R14, P2, PT, R4, 0x20, RZ ;  /* 0x00000020040e7810 */ /* 0x000fc80007f5e0ff */
[----:B------:R0:W-:Y:S01]  /*0b70*/  STG.E desc[UR4][R10.64], R15 ;  /* 0x0000000f0a007986 */ /* 0x0001e2000c101904 */
[----:B------:R-:W-:-:S06]  /*0b80*/  IMAD.X R5, RZ, RZ, R5, P2 ;  /* 0x000000ffff057224 */ /* 0x000fcc00010e0605 */
[----:B------:R-:W-:Y:S05]  /*0b90*/  @P1 BRA `(.L_x_4) ;  /* 0xfffffff400901947 */ /* 0x000fea000383ffff */
.L_x_3:
[----:B------:R-:W-:Y:S05]  /*0ba0*/  @!P0 EXIT ;  /* 0x000000000000894d */ /* 0x000fea0003800000 */
[----:B------:R-:W1:Y:S01]  /*0bb0*/  LDC R2, c[0x0][0x390] ;  /* 0x0000e400ff027b82 */ /* 0x000e620000000800 */
[----:B------:R-:W-:Y:S02]  /*0bc0*/  ISETP.GE.U32.AND P1, PT, R16, 0x4, PT ;  /* 0x000000041000780c */ /* 0x000fe40003f26070 */
[----:B-1----:R-:W-:-:S04]  /*0bd0*/  LOP3.LUT R13, R2, 0x3, RZ, 0xc0, !PT ;  /* 0x00000003020d7812 */ /* 0x002fc800078ec0ff */
[----:B------:R-:W-:-:S07]  /*0be0*/  ISETP.NE.AND P0, PT, R13, RZ, PT ;  /* 0x000000ff0d00720c */ /* 0x000fce0003f05270 */
[----:B------:R-:W-:Y:S06]  /*0bf0*/  @!P1 BRA `(.L_x_5) ;  /* 0x00000004006c9947 */ /* 0x000fec0003800000 */
[----:B------:R-:W1:Y:S01]  /*0c00*/  LDC.64 R4, c[0x0][0x388] ;  /* 0x0000e200ff047b82 */ /* 0x000e620000000a00 */
[----:B------:R-:W-:Y:S01]  /*0c10*/  IMAD.IADD R3, R6, 0x1, R7 ;  /* 0x0000000106037824 */ /* 0x000fe200078e0207 */
[----:B------:R-:W2:Y:S03]  /*0c20*/  LDCU.64 UR6, c[0x0][0x388] ;  /* 0x00007100ff0677ac */ /* 0x000ea60008000a00 */
[----:B-1----:R-:W-:-:S03]  /*0c30*/  IMAD.WIDE.U32 R4, R3, 0x4, R4 ;  /* 0x0000000403047825 */ /* 0x002fc600078e0004 */
[----:B------:R-:W0:Y:S03]  /*0c40*/  LDC R3, c[0x0][0x394] ;  /* 0x0000e500ff037b82 */ /* 0x000e260000000800 */
[----:B------:R-:W3:Y:S01]  /*0c50*/  LDG.E R4, desc[UR4][R4.64] ;  /* 0x0000000404047981 */ /* 0x000ee2000c1e1900 */
[----:B0-----:R-:W-:-:S04]  /*0c60*/  IABS R10, R3 ;  /* 0x00000003000a7213 */ /* 0x001fc80000000000 */
[----:B------:R-:W0:Y:S08]  /*0c70*/  I2F.RP R12, R10 ;  /* 0x0000000a000c7306 */ /* 0x000e300000209400 */
[----:B0-----:R-:W0:Y:S02]  /*0c80*/  MUFU.RCP R12, R12 ;  /* 0x0000000c000c7308 */ /* 0x001e240000001000 */
[----:B0-----:R-:W-:-:S02]  /*0c90*/  IADD3 R8, PT, PT, R12, 0xffffffe, RZ ;  /* 0x0ffffffe0c087810 */ /* 0x001fc40007ffe0ff */
[----:B------:R-:W-:-:S04]  /*0ca0*/  LOP3.LUT R12, RZ, R3, RZ, 0x33, !PT ;  /* 0x00000003ff0c7212 */ /* 0x000fc800078e33ff */
[----:B------:R0:W1:Y:S02]  /*0cb0*/  F2I.FTZ.U32.TRUNC.NTZ R9, R8 ;  /* 0x0000000800097305 */ /* 0x000064000021f000 */
[----:B0-----:R-:W-:Y:S02]  /*0cc0*/  IMAD.MOV.U32 R8, RZ, RZ, RZ ;  /* 0x000000ffff087224 */ /* 0x001fe400078e00ff */
[----:B-1----:R-:W-:-:S04]  /*0cd0*/  IMAD.MOV R11, RZ, RZ, -R9 ;  /* 0x000000ffff0b7224 */ /* 0x002fc800078e0a09 */
[----:B------:R-:W-:-:S04]  /*0ce0*/  IMAD R11, R11, R10, RZ ;  /* 0x0000000a0b0b7224 */ /* 0x000fc800078e02ff */
[----:B------:R-:W-:Y:S01]  /*0cf0*/  IMAD.HI.U32 R11, R9, R11, R8 ;  /* 0x0000000b090b7227 */ /* 0x000fe200078e0008 */
[----:B---3--:R-:W-:Y:S02]  /*0d00*/  IABS R5, R4 ;  /* 0x0000000400057213 */ /* 0x008fe40000000000 */
[----:B------:R-:W-:Y:S02]  /*0d10*/  ISETP.GE.AND P2, PT, R4, RZ, PT ;  /* 0x000000ff0400720c */ /* 0x000fe40003f46270 */
[----:B------:R-:W-:-:S05]  /*0d20*/  MOV R9, R5 ;  /* 0x0000000500097202 */ /* 0x000fca0000000f00 */
[----:B------:R-:W-:-:S04]  /*0d30*/  IMAD.HI.U32 R5, R11, R9, RZ ;  /* 0x000000090b057227 */ /* 0x000fc800078e00ff */
[----:B------:R-:W-:-:S04]  /*0d40*/  IMAD.MOV R5, RZ, RZ, -R5 ;  /* 0x000000ffff057224 */ /* 0x000fc800078e0a05 */
[C---:B------:R-:W-:Y:S02]  /*0d50*/  IMAD R9, R10.reuse, R5, R9 ;  /* 0x000000050a097224 */ /* 0x040fe400078e0209 */
[----:B------:R-:W0:Y:S03]  /*0d60*/  LDC.64 R4, c[0x0][0x380] ;  /* 0x0000e000ff047b82 */ /* 0x000e260000000a00 */
[----:B------:R-:W-:-:S13]  /*0d70*/  ISETP.GT.U32.AND P1, PT, R10, R9, PT ;  /* 0x000000090a00720c */ /* 0x000fda0003f24070 */
[----:B------:R-:W-:-:S05]  /*0d80*/  @!P1 IMAD.IADD R9, R9, 0x1, -R10 ;  /* 0x0000000109099824 */ /* 0x000fca00078e0a0a */
[----:B------:R-:W-:-:S13]  /*0d90*/  ISETP.GT.U32.AND P1, PT, R10, R9, PT ;  /* 0x000000090a00720c */ /* 0x000fda0003f24070 */
[----:B------:R-:W-:Y:S02]  /*0da0*/  @!P1 IADD3 R9, PT, PT, R9, -R10, RZ ;  /* 0x8000000a09099210 */ /* 0x000fe40007ffe0ff */
[----:B------:R-:W-:-:S03]  /*0db0*/  ISETP.NE.AND P1, PT, R3, RZ, PT ;  /* 0x000000ff0300720c */ /* 0x000fc60003f25270 */
[----:B------:R-:W-:-:S05]  /*0dc0*/  @!P2 IMAD.MOV R9, RZ, RZ, -R9 ;  /* 0x000000ffff09a224 */ /* 0x000fca00078e0a09 */
[----:B------:R-:W-:-:S05]  /*0dd0*/  SEL R9, R12, R9, !P1 ;  /* 0x000000090c097207 */ /* 0x000fca0004800000 */
[----:B------:R-:W-:-:S04]  /*0de0*/  IMAD R9, R0, R3, R9 ;  /* 0x0000000300097224 */ /* 0x000fc800078e0209 */
[----:B0-----:R-:W-:-:S05]  /*0df0*/  IMAD.WIDE R14, R9, 0x4, R4 ;  /* 0x00000004090e7825 */ /* 0x001fca00078e0204 */
[----:B------:R-:W3:Y:S01]  /*0e00*/  LDG.E R16, desc[UR4][R14.64] ;  /* 0x000000040e107981 */ /* 0x000ee2000c1e1900 */
[----:B------:R-:W-:-:S05]  /*0e10*/  IADD3 R9, P2, PT, R6, R7, RZ ;  /* 0x0000000706097210 */ /* 0x000fca0007f5e0ff */
[----:B------:R-:W-:Y:S01]  /*0e20*/  IMAD.X R18, RZ, RZ, RZ, P2 ;  /* 0x000000ffff127224 */ /* 0x000fe200010e06ff */
[----:B--2---:R-:W-:-:S04]  /*0e30*/  LEA R8, P2, R9, UR6, 0x2 ;  /* 0x0000000609087c11 */ /* 0x004fc8000f8410ff */
[----:B------:R-:W-:Y:S02]  /*0e40*/  LEA.HI.X R9, R9, UR7, R18, 0x2, P2 ;  /* 0x0000000709097c11 */ /* 0x000fe400090f1412 */
[----:B---3--:R-:W-:-:S05]  /*0e50*/  IADD3 R17, PT, PT, R16, 0x1, RZ ;  /* 0x0000000110117810 */ /* 0x008fca0007ffe0ff */
        /* <DEDUP_REMOVED lines=47> */
[----:B------:R-:W-:-:S04]  /*1150*/  IMAD R11, R0, R3, R11 ;  /* 0x00000003000b7224 */ /* 0x000fc800078e020b */
[----:B------:R-:W-:-:S05]  /*1160*/  IMAD.WIDE R4, R11, 0x4, R4 ;  /* 0x000000040b047825 */ /* 0x000fca00078e0204 */
[----:B------:R-:W2:Y:S01]  /*1170*/  LDG.E R3, desc[UR4][R4.64] ;  /* 0x0000000404037981 */ /* 0x000ea2000c1e1900 */
[----:B------:R-:W-:Y:S01]  /*1180*/  VIADD R7, R7, 0x4 ;  /* 0x0000000407077836 */ /* 0x000fe20000000000 */
[----:B--2---:R-:W-:-:S05]  /*1190*/  IADD3 R3, PT, PT, R3, 0x1, RZ ;  /* 0x0000000103037810 */ /* 0x004fca0007ffe0ff */
[----:B------:R1:W-:Y:S02]  /*11a0*/  STG.E desc[UR4][R4.64], R3 ;  /* 0x0000000304007986 */ /* 0x0003e4000c101904 */
.L_x_5:
[----:B------:R-:W-:Y:S05]  /*11b0*/  @!P0 EXIT ;  /* 0x000000000000894d */ /* 0x000fea0003800000 */
[----:B------:R-:W-:Y:S02]  /*11c0*/  ISETP.NE.AND P1, PT, R13, 0x1, PT ;  /* 0x000000010d00780c */ /* 0x000fe40003f25270 */
[----:B------:R-:W-:-:S04]  /*11d0*/  LOP3.LUT R2, R2, 0x1, RZ, 0xc0, !PT ;  /* 0x0000000102027812 */ /* 0x000fc800078ec0ff */
[----:B------:R-:W-:-:S07]  /*11e0*/  ISETP.NE.U32.AND P0, PT, R2, 0x1, PT ;  /* 0x000000010200780c */ /* 0x000fce0003f05070 */
[----:B------:R-:W-:Y:S06]  /*11f0*/  @!P1 BRA `(.L_x_6) ;  /* 0x0000000000e49947 */ /* 0x000fec0003800000 */
[----:B-1----:R-:W1:Y:S01]  /*1200*/  LDC.64 R2, c[0x0][0x388] ;  /* 0x0000e200ff027b82 */ /* 0x002e620000000a00 */
[----:B------:R-:W-:Y:S01]  /*1210*/  IMAD.IADD R5, R6, 0x1, R7 ;  /* 0x0000000106057824 */ /* 0x000fe200078e0207 */
[----:B------:R-:W2:Y:S03]  /*1220*/  LDCU.64 UR6, c[0x0][0x388] ;  /* 0x00007100ff0677ac */ /* 0x000ea60008000a00 */
[----:B-1----:R-:W-:-:S03]  /*1230*/  IMAD.WIDE.U32 R2, R5, 0x4, R2 ;  /* 0x0000000405027825 */ /* 0x002fc600078e0002 */
[----:B------:R-:W1:Y:S03]  /*1240*/  LDC R5, c[0x0][0x394] ;  /* 0x0000e500ff057b82 */ /* 0x000e660000000800 */
[----:B------:R-:W3:Y:S01]  /*1250*/  LDG.E R2, desc[UR4][R2.64] ;  /* 0x0000000402027981 */ /* 0x000ee2000c1e1900 */
[-C--:B-1----:R-:W-:Y:S02]  /*1260*/  IABS R4, R5.reuse ;  /* 0x0000000500047213 */ /* 0x082fe40000000000 */
[----:B------:R-:W-:Y:S02]  /*1270*/  LOP3.LUT R16, RZ, R5, RZ, 0x33, !PT ;  /* 0x00000005ff107212 */ /* 0x000fe400078e33ff */
[----:B0-----:R-:W0:Y:S08]  /*1280*/  I2F.RP R10, R4 ;  /* 0x00000004000a7306 */ /* 0x001e300000209400 */
[----:B0-----:R-:W0:Y:S02]  /*1290*/  MUFU.RCP R10, R10 ;  /* 0x0000000a000a7308 */ /* 0x001e240000001000 */
[----:B0-----:R-:W-:-:S06]  /*12a0*/  IADD3 R8, PT, PT, R10, 0xffffffe, RZ ;  /* 0x0ffffffe0a087810 */ /* 0x001fcc0007ffe0ff */
        /* <DEDUP_REMOVED lines=13> */
[----:B------:R-:W-:-:S04]  /*1380*/  @!P1 IADD3 R9, PT, PT, R9, -R4, RZ ;  /* 0x8000000409099210 */ /* 0x000fc80007ffe0ff */
[----:B------:R-:W-:-:S13]  /*1390*/  ISETP.GT.U32.AND P1, PT, R4, R9, PT ;  /* 0x000000090400720c */ /* 0x000fda0003f24070 */
[----:B------:R-:W-:Y:S01]  /*13a0*/  @!P1 IMAD.IADD R9, R9, 0x1, -R4 ;  /* 0x0000000109099824 */ /* 0x000fe200078e0a04 */
[----:B------:R-:W-:-:S04]  /*13b0*/  ISETP.NE.AND P1, PT, R5, RZ, PT ;  /* 0x000000ff0500720c */ /* 0x000fc80003f25270 */
[----:B------:R-:W-:-:S04]  /*13c0*/  @!P2 IADD3 R9, PT, PT, -R9, RZ, RZ ;  /* 0x000000ff0909a210 */ /* 0x000fc80007ffe1ff */
        /* <DEDUP_REMOVED lines=10> */
[----:B------:R-:W3:Y:S02]  /*1470*/  LDG.E R10, desc[UR4][R10.64+0x4] ;  /* 0x000004040a0a7981 */ /* 0x000ee4000c1e1900 */
[----:B---3--:R-:W-:Y:S02]  /*1480*/  IABS R15, R10 ;  /* 0x0000000a000f7213 */ /* 0x008fe40000000000 */
[----:B------:R-:W-:-:S03]  /*1490*/  ISETP.GE.AND P3, PT, R10, RZ, PT ;  /* 0x000000ff0a00720c */ /* 0x000fc60003f66270 */
[----:B------:R-:W-:-:S04]  /*14a0*/  IMAD.HI.U32 R12, R14, R15, RZ ;  /* 0x0000000f0e0c7227 */ /* 0x000fc800078e00ff */
[----:B------:R-:W-:-:S04]  /*14b0*/  IMAD.MOV R12, RZ, RZ, -R12 ;  /* 0x000000ffff0c7224 */ /* 0x000fc800078e0a0c */
[----:B------:R-:W-:-:S05]  /*14c0*/  IMAD R15, R4, R12, R15 ;  /* 0x0000000c040f7224 */ /* 0x000fca00078e020f */
[----:B------:R-:W-:-:S13]  /*14d0*/  ISETP.GT.U32.AND P2, PT, R4, R15, PT ;  /* 0x0000000f0400720c */ /* 0x000fda0003f44070 */
[----:B------:R-:W-:-:S04]  /*14e0*/  @!P2 IADD3 R15, PT, PT, R15, -R4, RZ ;  /* 0x800000040f0fa210 */ /* 0x000fc80007ffe0ff */
[----:B------:R-:W-:-:S13]  /*14f0*/  ISETP.GT.U32.AND P2, PT, R4, R15, PT ;  /* 0x0000000f0400720c */ /* 0x000fda0003f44070 */
[----:B------:R-:W-:-:S05]  /*1500*/  @!P2 IMAD.IADD R15, R15, 0x1, -R4 ;  /* 0x000000010f0fa824 */ /* 0x000fca00078e0a04 */
[----:B------:R-:W-:-:S04]  /*1510*/  @!P3 IADD3 R15, PT, PT, -R15, RZ, RZ ;  /* 0x000000ff0f0fb210 */ /* 0x000fc80007ffe1ff */
[----:B------:R-:W-:-:S05]  /*1520*/  SEL R15, R16, R15, !P1 ;  /* 0x0000000f100f7207 */ /* 0x000fca0004800000 */
[----:B------:R-:W-:-:S04]  /*1530*/  IMAD R15, R0, R5, R15 ;  /* 0x00000005000f7224 */ /* 0x000fc800078e020f */
[----:B------:R-:W-:-:S05]  /*1540*/  IMAD.WIDE R2, R15, 0x4, R2 ;  /* 0x000000040f027825 */ /* 0x000fca00078e0202 */
[----:B------:R-:W3:Y:S01]  /*1550*/  LDG.E R4, desc[UR4][R2.64] ;  /* 0x0000000402047981 */ /* 0x000ee2000c1e1900 */
[----:B------:R-:W-:Y:S01]  /*1560*/  IADD3 R7, PT, PT, R7, 0x2, RZ ;  /* 0x0000000207077810 */ /* 0x000fe20007ffe0ff */
[----:B---3--:R-:W-:-:S05]  /*1570*/  VIADD R5, R4, 0x1 ;  /* 0x0000000104057836 */ /* 0x008fca0000000000 */
[----:B------:R2:W-:Y:S02]  /*1580*/  STG.E desc[UR4][R2.64], R5 ;  /* 0x0000000502007986 */ /* 0x0005e4000c101904 */
.L_x_6:
[----:B------:R-:W-:Y:S05]  /*1590*/  @P0 EXIT ;  /* 0x000000000000094d */ /* 0x000fea0003800000 */
[----:B-12---:R-:W1:Y:S01]  /*15a0*/  LDC.64 R2, c[0x0][0x388] ;  /* 0x0000e200ff027b82 */ /* 0x006e620000000a00 */
[----:B------:R-:W-:-:S04]  /*15b0*/  IMAD.IADD R7, R6, 0x1, R7 ;  /* 0x0000000106077824 */ /* 0x000fc800078e0207 */
[----:B-1----:R-:W-:-:S03]  /*15c0*/  IMAD.WIDE.U32 R2, R7, 0x4, R2 ;  /* 0x0000000407027825 */ /* 0x002fc600078e0002 */
[----:B------:R-:W1:Y:S03]  /*15d0*/  LDC R7, c[0x0][0x394] ;  /* 0x0000e500ff077b82 */ /* 0x000e660000000800 */
[----:B------:R2:W3:Y:S01]  /*15e0*/  LDG.E R2, desc[UR4][R2.64] ;  /* 0x0000000402027981 */ /* 0x0004e2000c1e1900 */
[----:B-1----:R-:W-:Y:S02]  /*15f0*/  IABS R9, R7 ;  /* 0x0000000700097213 */ /* 0x002fe40000000000 */
[----:B------:R-:W-:Y:S02]  /*1600*/  ISETP.NE.AND P2, PT, R7, RZ, PT ;  /* 0x000000ff0700720c */ /* 0x000fe40003f45270 */
[----:B------:R-:W1:Y:S08]  /*1610*/  I2F.RP R6, R9 ;  /* 0x0000000900067306 */ /* 0x000e700000209400 */
[----:B-1----:R-:W1:Y:S02]  /*1620*/  MUFU.RCP R6, R6 ;  /* 0x0000000600067308 */ /* 0x002e640000001000 */
[----:B-1----:R-:W-:-:S06]  /*1630*/  IADD3 R5, PT, PT, R6, 0xffffffe, RZ ;  /* 0x0ffffffe06057810 */ /* 0x002fcc0007ffe0ff */
[----:B------:R-:W1:Y:S02]  /*1640*/  F2I.FTZ.U32.TRUNC.NTZ R5, R5 ;  /* 0x0000000500057305 */ /* 0x000e64000021f000 */
[----:B-1----:R-:W-:-:S04]  /*1650*/  IMAD.MOV R4, RZ, RZ, -R5 ;  /* 0x000000ffff047224 */ /* 0x002fc800078e0a05 */
[----:B0-----:R-:W-:Y:S02]  /*1660*/  IMAD R11, R4, R9, RZ ;  /* 0x00000009040b7224 */ /* 0x001fe400078e02ff */
[----:B------:R-:W-:-:S05]  /*1670*/  HFMA2 R4, -RZ, RZ, 0, 0 ;  /* 0x00000000ff047431 */ /* 0x000fca00000001ff */
[----:B--2---:R-:W-:Y:S01]  /*1680*/  IMAD.HI.U32 R3, R5, R11, R4 ;  /* 0x0000000b05037227 */ /* 0x004fe200078e0004 */
[----:B---3--:R-:W-:Y:S02]  /*1690*/  IABS R8, R2 ;  /* 0x0000000200087213 */ /* 0x008fe40000000000 */
[----:B------:R-:W-:-:S03]  /*16a0*/  ISETP.GE.AND P1, PT, R2, RZ, PT ;  /* 0x000000ff0200720c */ /* 0x000fc60003f26270 */
[----:B------:R-:W-:-:S04]  /*16b0*/  IMAD.MOV.U32 R4, RZ, RZ, R8 ;  /* 0x000000ffff047224 */ /* 0x000fc800078e0008 */
[----:B------:R-:W-:-:S05]  /*16c0*/  IMAD.HI.U32 R3, R3, R4, RZ ;  /* 0x0000000403037227 */ /* 0x000fca00078e00ff */
[----:B------:R-:W-:-:S05]  /*16d0*/  IADD3 R3, PT, PT, -R3, RZ, RZ ;  /* 0x000000ff03037210 */ /* 0x000fca0007ffe1ff */
[C---:B------:R-:W-:Y:S02]  /*16e0*/  IMAD R4, R9.reuse, R3, R4 ;  /* 0x0000000309047224 */ /* 0x040fe400078e0204 */
[----:B------:R-:W0:Y:S03]  /*16f0*/  LDC.64 R2, c[0x0][0x380] ;  /* 0x0000e000ff027b82 */ /* 0x000e260000000a00 */
[----:B------:R-:W-:-:S13]  /*1700*/  ISETP.GT.U32.AND P0, PT, R9, R4, PT ;  /* 0x000000040900720c */ /* 0x000fda0003f04070 */
[----:B------:R-:W-:-:S05]  /*1710*/  @!P0 IMAD.IADD R4, R4, 0x1, -R9 ;  /* 0x0000000104048824 */ /* 0x000fca00078e0a09 */
[----:B------:R-:W-:-:S13]  /*1720*/  ISETP.GT.U32.AND P0, PT, R9, R4, PT ;  /* 0x000000040900720c */ /* 0x000fda0003f04070 */
[----:B------:R-:W-:-:S05]  /*1730*/  @!P0 IADD3 R4, PT, PT, R4, -R9, RZ ;  /* 0x8000000904048210 */ /* 0x000fca0007ffe0ff */
[----:B------:R-:W-:Y:S01]  /*1740*/  @!P1 IMAD.MOV R4, RZ, RZ, -R4 ;  /* 0x000000ffff049224 */ /* 0x000fe200078e0a04 */
[----:B------:R-:W-:-:S05]  /*1750*/  @!P2 LOP3.LUT R4, RZ, R7, RZ, 0x33, !PT ;  /* 0x00000007ff04a212 */ /* 0x000fca00078e33ff */
[----:B------:R-:W-:-:S04]  /*1760*/  IMAD R5, R0, R7, R4 ;  /* 0x0000000700057224 */ /* 0x000fc800078e0204 */
[----:B0-----:R-:W-:-:S05]  /*1770*/  IMAD.WIDE R2, R5, 0x4, R2 ;  /* 0x0000000405027825 */ /* 0x001fca00078e0202 */
[----:B------:R-:W2:Y:S02]  /*1780*/  LDG.E R0, desc[UR4][R2.64] ;  /* 0x0000000402007981 */ /* 0x000ea4000c1e1900 */
[----:B--2---:R-:W-:-:S05]  /*1790*/  IADD3 R5, PT, PT, R0, 0x1, RZ ;  /* 0x0000000100057810 */ /* 0x004fca0007ffe0ff */
[----:B------:R-:W-:Y:S01]  /*17a0*/  STG.E desc[UR4][R2.64], R5 ;  /* 0x0000000502007986 */ /* 0x000fe2000c101904 */
[----:B------:R-:W-:Y:S05]  /*17b0*/  EXIT ;  /* 0x000000000000794d */ /* 0x000fea0003800000 */
.L_x_7:
        /* <DEDUP_REMOVED lines=12> */
.L_x_9:


//--------------------- .nv.shared._Z22local_histogram_reducePiS_i --------------------------
	.section	.nv.shared._Z22local_histogram_reducePiS_i,"aw",@nobits
	.sectionflags	@""
	.align	16
	.zero		1024


//--------------------- .nv.shared.reserved.0     --------------------------
	.section	.nv.shared.reserved.0,"aw",@nobits
	.weak		__nv_reservedSMEM_offset_0_alias
	.size		__nv_reservedSMEM_offset_0_alias, 0, 64
	.other		__nv_reservedSMEM_offset_0_alias,@"STO_CUDA_RESERVED_SHARED STV_DEFAULT"
__nv_reservedSMEM_offset_0_alias:
	.zero		0
	.zero		64


//--------------------- .nv.shared._Z15local_histogramPiS_ii --------------------------
	.section	.nv.shared._Z15local_histogramPiS_ii,"aw",@nobits
	.sectionflags	@""
	.align	16
	.zero		1024


//--------------------- .nv.constant0._Z22local_histogram_reducePiS_i --------------------------
	.section	.nv.constant0._Z22local_histogram_reducePiS_i,"a",@progbits
	.sectionflags	@""
	.align	4
.nv.constant0._Z22local_histogram_reducePiS_i:
	.zero		916


//--------------------- .nv.constant0._Z15local_histogramPiS_ii --------------------------
	.section	.nv.constant0._Z15local_histogramPiS_ii,"a",@progbits
	.sectionflags	@""
	.align	4
.nv.constant0._Z15local_histogramPiS_ii:
	.zero		920


//--------------------- SYMBOLS --------------------------

	.type		.nv.reservedSmem.offset0,@object
	.size		.nv.reservedSmem.offset0,0x4
	.type		.nv.reservedSmem.cap,@object
	.size		.nv.reservedSmem.cap,0x4
